//
// Generated by NVIDIA NVVM Compiler
//
// Compiler Build ID: CL-36424714
// Cuda compilation tools, release 13.0, V13.0.88
// Based on NVVM 20.0.0
//

.version 9.0
.target sm_100
.address_size 64

	// .globl	_Z10jsd_kernelPfS_S_
// _ZZ10jsd_kernelPfS_S_E5cache has been demoted

.visible .entry _Z10jsd_kernelPfS_S_(
	.param .u64 .ptr .align 1 _Z10jsd_kernelPfS_S__param_0,
	.param .u64 .ptr .align 1 _Z10jsd_kernelPfS_S__param_1,
	.param .u64 .ptr .align 1 _Z10jsd_kernelPfS_S__param_2
)
{
	.reg .pred 	%p<14>;
	.reg .b32 	%r<21>;
	.reg .b32 	%f<66>;
	.reg .b64 	%rd<10>;
	.reg .b64 	%fd<7>;
	// demoted variable
	.shared .align 4 .b8 _ZZ10jsd_kernelPfS_S_E5cache[1024];
	ld.param.u64 	%rd1, [_Z10jsd_kernelPfS_S__param_0];
	ld.param.u64 	%rd2, [_Z10jsd_kernelPfS_S__param_1];
	ld.param.u64 	%rd3, [_Z10jsd_kernelPfS_S__param_2];
	mov.u32 	%r1, %tid.x;
	mov.u32 	%r7, %ctaid.x;
	mov.u32 	%r20, %ntid.x;
	mad.lo.s32 	%r3, %r7, %r20, %r1;
	setp.gt.s32 	%p1, %r3, 1023;
	mov.f32 	%f65, 0f00000000;
	@%p1 bra 	$L__BB0_5;
	cvta.to.global.u64 	%rd4, %rd1;
	cvta.to.global.u64 	%rd5, %rd2;
	mul.wide.s32 	%rd6, %r3, 4;
	add.s64 	%rd7, %rd4, %rd6;
	ld.global.f32 	%f1, [%rd7];
	add.s64 	%rd8, %rd5, %rd6;
	ld.global.f32 	%f2, [%rd8];
	add.f32 	%f10, %f1, %f2;
	mul.f32 	%f3, %f10, 0f3F000000;
	cvt.f64.f32 	%fd1, %f1;
	setp.leu.f64 	%p2, %fd1, 0d3E45798EE2308C3A;
	mov.f32 	%f65, 0f00000000;
	@%p2 bra 	$L__BB0_3;
	mul.f32 	%f11, %f1, 0f3F000000;
	div.rn.f32 	%f12, %f1, %f3;
	cvt.f64.f32 	%fd2, %f12;
	add.f64 	%fd3, %fd2, 0d3E45798EE2308C3A;
	cvt.rn.f32.f64 	%f13, %fd3;
	setp.lt.f32 	%p3, %f13, 0f00800000;
	mul.f32 	%f14, %f13, 0f4B000000;
	selp.f32 	%f15, %f14, %f13, %p3;
	selp.f32 	%f16, 0fC1B80000, 0f00000000, %p3;
	mov.b32 	%r8, %f15;
	add.s32 	%r9, %r8, -1059760811;
	and.b32  	%r10, %r9, -8388608;
	sub.s32 	%r11, %r8, %r10;
	mov.b32 	%f17, %r11;
	cvt.rn.f32.s32 	%f18, %r10;
	fma.rn.f32 	%f19, %f18, 0f34000000, %f16;
	add.f32 	%f20, %f17, 0fBF800000;
	fma.rn.f32 	%f21, %f20, 0fBE055027, 0f3E1039F6;
	fma.rn.f32 	%f22, %f21, %f20, 0fBDF8CDCC;
	fma.rn.f32 	%f23, %f22, %f20, 0f3E0F2955;
	fma.rn.f32 	%f24, %f23, %f20, 0fBE2AD8B9;
	fma.rn.f32 	%f25, %f24, %f20, 0f3E4CED0B;
	fma.rn.f32 	%f26, %f25, %f20, 0fBE7FFF22;
	fma.rn.f32 	%f27, %f26, %f20, 0f3EAAAA78;
	fma.rn.f32 	%f28, %f27, %f20, 0fBF000000;
	mul.f32 	%f29, %f20, %f28;
	fma.rn.f32 	%f30, %f29, %f20, %f20;
	fma.rn.f32 	%f31, %f19, 0f3F317218, %f30;
	setp.gt.u32 	%p4, %r8, 2139095039;
	fma.rn.f32 	%f32, %f15, 0f7F800000, 0f7F800000;
	selp.f32 	%f33, %f32, %f31, %p4;
	setp.eq.f32 	%p5, %f15, 0f00000000;
	selp.f32 	%f34, 0fFF800000, %f33, %p5;
	fma.rn.f32 	%f65, %f11, %f34, 0f00000000;
$L__BB0_3:
	cvt.f64.f32 	%fd4, %f2;
	setp.leu.f64 	%p6, %fd4, 0d3E45798EE2308C3A;
	@%p6 bra 	$L__BB0_5;
	mul.f32 	%f35, %f2, 0f3F000000;
	div.rn.f32 	%f36, %f2, %f3;
	cvt.f64.f32 	%fd5, %f36;
	add.f64 	%fd6, %fd5, 0d3E45798EE2308C3A;
	cvt.rn.f32.f64 	%f37, %fd6;
	setp.lt.f32 	%p7, %f37, 0f00800000;
	mul.f32 	%f38, %f37, 0f4B000000;
	selp.f32 	%f39, %f38, %f37, %p7;
	selp.f32 	%f40, 0fC1B80000, 0f00000000, %p7;
	mov.b32 	%r12, %f39;
	add.s32 	%r13, %r12, -1059760811;
	and.b32  	%r14, %r13, -8388608;
	sub.s32 	%r15, %r12, %r14;
	mov.b32 	%f41, %r15;
	cvt.rn.f32.s32 	%f42, %r14;
	fma.rn.f32 	%f43, %f42, 0f34000000, %f40;
	add.f32 	%f44, %f41, 0fBF800000;
	fma.rn.f32 	%f45, %f44, 0fBE055027, 0f3E1039F6;
	fma.rn.f32 	%f46, %f45, %f44, 0fBDF8CDCC;
	fma.rn.f32 	%f47, %f46, %f44, 0f3E0F2955;
	fma.rn.f32 	%f48, %f47, %f44, 0fBE2AD8B9;
	fma.rn.f32 	%f49, %f48, %f44, 0f3E4CED0B;
	fma.rn.f32 	%f50, %f49, %f44, 0fBE7FFF22;
	fma.rn.f32 	%f51, %f50, %f44, 0f3EAAAA78;
	fma.rn.f32 	%f52, %f51, %f44, 0fBF000000;
	mul.f32 	%f53, %f44, %f52;
	fma.rn.f32 	%f54, %f53, %f44, %f44;
	fma.rn.f32 	%f55, %f43, 0f3F317218, %f54;
	setp.gt.u32 	%p8, %r12, 2139095039;
	fma.rn.f32 	%f56, %f39, 0f7F800000, 0f7F800000;
	selp.f32 	%f57, %f56, %f55, %p8;
	setp.eq.f32 	%p9, %f39, 0f00000000;
	selp.f32 	%f58, 0fFF800000, %f57, %p9;
	fma.rn.f32 	%f65, %f35, %f58, %f65;
$L__BB0_5:
	shl.b32 	%r16, %r1, 2;
	mov.u32 	%r17, _ZZ10jsd_kernelPfS_S_E5cache;
	add.s32 	%r4, %r17, %r16;
	st.shared.f32 	[%r4], %f65;
	bar.sync 	0;
	setp.lt.u32 	%p10, %r20, 2;
	@%p10 bra 	$L__BB0_9;
$L__BB0_6:
	shr.u32 	%r6, %r20, 1;
	setp.ge.u32 	%p11, %r1, %r6;
	@%p11 bra 	$L__BB0_8;
	shl.b32 	%r18, %r6, 2;
	add.s32 	%r19, %r4, %r18;
	ld.shared.f32 	%f59, [%r19];
	ld.shared.f32 	%f60, [%r4];
	add.f32 	%f61, %f59, %f60;
	st.shared.f32 	[%r4], %f61;
$L__BB0_8:
	bar.sync 	0;
	setp.gt.u32 	%p12, %r20, 3;
	mov.u32 	%r20, %r6;
	@%p12 bra 	$L__BB0_6;
$L__BB0_9:
	setp.ne.s32 	%p13, %r1, 0;
	@%p13 bra 	$L__BB0_11;
	ld.shared.f32 	%f62, [_ZZ10jsd_kernelPfS_S_E5cache];
	cvta.to.global.u64 	%rd9, %rd3;
	atom.global.add.f32 	%f63, [%rd9], %f62;
$L__BB0_11:
	ret;

}


// ===== COMPILED SASS (sm_100) =====

	.target	sm_100

	.elftype	@"ET_EXEC"


//--------------------- .note.nv.tkinfo           --------------------------
	.section	.note.nv.tkinfo,"",@"SHT_NOTE"
	.sectionflags	@"SHF_NOTE_NV_TKINFO"
	.tkinfo
        /*0018*/ 	.word	0x00000002
        /*0030*/ 	.string	""
        /*0030*/ 	.string	"ptxas"
        /*0030*/ 	.string	"Cuda compilation tools, release 13.0, V13.0.88"
        /*0030*/ 	.string	"Build cuda_13.0.r13.0/compiler.36424714_0"
        /*0030*/ 	.string	"-arch sm_100 -m 64 "



//--------------------- .note.nv.cuinfo           --------------------------
	.section	.note.nv.cuinfo,"",@"SHT_NOTE"
	.sectionflags	@"SHF_NOTE_NV_CUINFO"
        /*0018*/ 	.short	0x0002
        /*001a*/ 	.short	0x0064
        /*001c*/ 	.short	0x0082
	.zero		2


//--------------------- .nv.info                  --------------------------
	.section	.nv.info,"",@"SHT_CUDA_INFO"
	.align	4


	//----- nvinfo : EIATTR_REGCOUNT
	.align		4
        /*0000*/ 	.byte	0x04, 0x2f
        /*0002*/ 	.short	(.L_1 - .L_0)
	.align		4
.L_0:
        /*0004*/ 	.word	index@(_Z10jsd_kernelPfS_S_)
        /*0008*/ 	.word	0x00000014


	//----- nvinfo : EIATTR_FRAME_SIZE
	.align		4
.L_1:
        /*000c*/ 	.byte	0x04, 0x11
        /*000e*/ 	.short	(.L_3 - .L_2)
	.align		4
.L_2:
        /*0010*/ 	.word	index@($__internal_0_$__cuda_sm3x_div_rn_noftz_f32_slowpath)
        /*0014*/ 	.word	0x00000000


	//----- nvinfo : EIATTR_FRAME_SIZE
	.align		4
.L_3:
        /*0018*/ 	.byte	0x04, 0x11
        /*001a*/ 	.short	(.L_5 - .L_4)
	.align		4
.L_4:
        /*001c*/ 	.word	index@(_Z10jsd_kernelPfS_S_)
        /*0020*/ 	.word	0x00000000


	//----- nvinfo : EIATTR_MIN_STACK_SIZE
	.align		4
.L_5:
        /*0024*/ 	.byte	0x04, 0x12
        /*0026*/ 	.short	(.L_7 - .L_6)
	.align		4
.L_6:
        /*0028*/ 	.word	index@(_Z10jsd_kernelPfS_S_)
        /*002c*/ 	.word	0x00000000
.L_7:


//--------------------- .nv.compat                --------------------------
	.section	.nv.compat,"",@"SHT_CUDA_COMPAT_INFO"
	.align	4
        /*0000*/ 	.byte	0x02, 0x09, 0x00, 0x00, 0x02, 0x02, 0x01, 0x00, 0x02, 0x05, 0x05, 0x00, 0x03, 0x07, 0x01, 0x01
        /*0010*/ 	.byte	0x02, 0x03, 0x00, 0x00, 0x02, 0x06, 0x01, 0x00, 0x04, 0x0b, 0x08, 0x00, 0x01, 0x00, 0x00, 0x00
        /*0020*/ 	.byte	0x00, 0x00, 0x00, 0x00


//--------------------- .nv.info._Z10jsd_kernelPfS_S_ --------------------------
	.section	.nv.info._Z10jsd_kernelPfS_S_,"",@"SHT_CUDA_INFO"
	.sectionflags	@""
	.align	4


	//----- nvinfo : EIATTR_CUDA_API_VERSION
	.align		4
        /*0000*/ 	.byte	0x04, 0x37
        /*0002*/ 	.short	(.L_9 - .L_8)
.L_8:
        /*0004*/ 	.word	0x00000082


	//----- nvinfo : EIATTR_KPARAM_INFO
	.align		4
.L_9:
        /*0008*/ 	.byte	0x04, 0x17
        /*000a*/ 	.short	(.L_11 - .L_10)
.L_10:
        /*000c*/ 	.word	0x00000000
        /*0010*/ 	.short	0x0002
        /*0012*/ 	.short	0x0010
        /*0014*/ 	.byte	0x00, 0xf5, 0x21, 0x00


	//----- nvinfo : EIATTR_KPARAM_INFO
	.align		4
.L_11:
        /*0018*/ 	.byte	0x04, 0x17
        /*001a*/ 	.short	(.L_13 - .L_12)
.L_12:
        /*001c*/ 	.word	0x00000000
        /*0020*/ 	.short	0x0001
        /*0022*/ 	.short	0x0008
        /*0024*/ 	.byte	0x00, 0xf5, 0x21, 0x00


	//----- nvinfo : EIATTR_KPARAM_INFO
	.align		4
.L_13:
        /*0028*/ 	.byte	0x04, 0x17
        /*002a*/ 	.short	(.L_15 - .L_14)
.L_14:
        /*002c*/ 	.word	0x00000000
        /*0030*/ 	.short	0x0000
        /*0032*/ 	.short	0x0000
        /*0034*/ 	.byte	0x00, 0xf5, 0x21, 0x00


	//----- nvinfo : EIATTR_SPARSE_MMA_MASK
	.align		4
.L_15:
        /*0038*/ 	.byte	0x03, 0x50
        /*003a*/ 	.short	0x0000


	//----- nvinfo : EIATTR_MAXREG_COUNT
	.align		4
        /*003c*/ 	.byte	0x03, 0x1b
        /*003e*/ 	.short	0x00ff


	//----- nvinfo : EIATTR_NUM_BARRIERS
	.align		4
        /*0040*/ 	.byte	0x02, 0x4c
        /*0042*/ 	.byte	0x01
	.zero		1


	//----- nvinfo : EIATTR_MERCURY_ISA_VERSION
	.align		4
        /*0044*/ 	.byte	0x03, 0x5f
        /*0046*/ 	.short	0x0101


	//----- nvinfo : EIATTR_VRC_CTA_INIT_COUNT
	.align		4
        /*0048*/ 	.byte	0x02, 0x4a
	.zero		1
	.zero		1


	//----- nvinfo : EIATTR_EXIT_INSTR_OFFSETS
	.align		4
        /*004c*/ 	.byte	0x04, 0x1c
        /*004e*/ 	.short	(.L_17 - .L_16)


	//   ....[0]....
.L_16:
        /*0050*/ 	.word	0x000008c0


	//   ....[1]....
        /*0054*/ 	.word	0x00000930


	//----- nvinfo : EIATTR_CRS_STACK_SIZE
	.align		4
.L_17:
        /*0058*/ 	.byte	0x04, 0x1e
        /*005a*/ 	.short	(.L_19 - .L_18)
.L_18:
        /*005c*/ 	.word	0x00000000


	//----- nvinfo : EIATTR_CBANK_PARAM_SIZE
	.align		4
.L_19:
        /*0060*/ 	.byte	0x03, 0x19
        /*0062*/ 	.short	0x0018


	//----- nvinfo : EIATTR_PARAM_CBANK
	.align		4
        /*0064*/ 	.byte	0x04, 0x0a
        /*0066*/ 	.short	(.L_21 - .L_20)
	.align		4
.L_20:
        /*0068*/ 	.word	index@(.nv.constant0._Z10jsd_kernelPfS_S_)
        /*006c*/ 	.short	0x0380
        /*006e*/ 	.short	0x0018


	//----- nvinfo : EIATTR_SW_WAR
	.align		4
.L_21:
        /*0070*/ 	.byte	0x04, 0x36
        /*0072*/ 	.short	(.L_23 - .L_22)
.L_22:
        /*0074*/ 	.word	0x00000008
.L_23:


//--------------------- .nv.callgraph             --------------------------
	.section	.nv.callgraph,"",@"SHT_CUDA_CALLGRAPH"
	.align	4
	.sectionentsize	8
	.align		4
        /*0000*/ 	.word	0x00000000
	.align		4
        /*0004*/ 	.word	0xffffffff
	.align		4
        /*0008*/ 	.word	0x00000000
	.align		4
        /*000c*/ 	.word	0xfffffffe
	.align		4
        /*0010*/ 	.word	0x00000000
	.align		4
        /*0014*/ 	.word	0xfffffffd
	.align		4
        /*0018*/ 	.word	0x00000000
	.align		4
        /*001c*/ 	.word	0xfffffffc


//--------------------- .text._Z10jsd_kernelPfS_S_ --------------------------
	.section	.text._Z10jsd_kernelPfS_S_,"ax",@progbits
	.align	128
        .global         _Z10jsd_kernelPfS_S_
        .type           _Z10jsd_kernelPfS_S_,@function
        .size           _Z10jsd_kernelPfS_S_,(.L_x_22 - _Z10jsd_kernelPfS_S_)
        .other          _Z10jsd_kernelPfS_S_,@"STO_CUDA_ENTRY STV_DEFAULT"
_Z10jsd_kernelPfS_S_:
.text._Z10jsd_kernelPfS_S_:
[----:B------:R-:W-:Y:S01]  /*0000*/  LDC R1, c[0x0][0x37c] ;  /* 0x0000df00ff017b82 */ /* 0x000fe20000000800 */
[----:B------:R-:W0:Y:S07]  /*0010*/  S2R R5, SR_TID.X ;  /* 0x0000000000057919 */ /* 0x000e2e0000002100 */
[----:B------:R-:W0:Y:S01]  /*0020*/  S2UR UR4, SR_CTAID.X ;  /* 0x00000000000479c3 */ /* 0x000e220000002500 */
[----:B------:R-:W1:Y:S01]  /*0030*/  LDCU.64 UR6, c[0x0][0x358] ;  /* 0x00006b00ff0677ac */ /* 0x000e620008000a00 */
[----:B------:R-:W-:Y:S01]  /*0040*/  BSSY.RECONVERGENT B0, `(.L_x_0) ;  /* 0x0000073000007945 */ /* 0x000fe20003800200 */
[----:B------:R-:W-:-:S05]  /*0050*/  IMAD.MOV.U32 R2, RZ, RZ, RZ ;  /* 0x000000ffff027224 */ /* 0x000fca00078e00ff */
[----:B------:R-:W0:Y:S02]  /*0060*/  LDC R8, c[0x0][0x360] ;  /* 0x0000d800ff087b82 */ /* 0x000e240000000800 */
[----:B0-----:R-:W-:-:S05]  /*0070*/  IMAD R7, R8, UR4, R5 ;  /* 0x0000000408077c24 */ /* 0x001fca000f8e0205 */
[----:B------:R-:W-:-:S13]  /*0080*/  ISETP.GT.AND P0, PT, R7, 0x3ff, PT ;  /* 0x000003ff0700780c */ /* 0x000fda0003f04270 */
[----:B-1----:R-:W-:Y:S05]  /*0090*/  @P0 BRA `(.L_x_1) ;  /* 0x0000000400b40947 */ /* 0x002fea0003800000 */
[----:B------:R-:W0:Y:S08]  /*00a0*/  LDC.64 R10, c[0x0][0x380] ;  /* 0x0000e000ff0a7b82 */ /* 0x000e300000000a00 */
[----:B------:R-:W1:Y:S01]  /*00b0*/  LDC.64 R12, c[0x0][0x388] ;  /* 0x0000e200ff0c7b82 */ /* 0x000e620000000a00 */
[----:B0-----:R-:W-:-:S05]  /*00c0*/  IMAD.WIDE R10, R7, 0x4, R10 ;  /* 0x00000004070a7825 */ /* 0x001fca00078e020a */
[----:B------:R-:W2:Y:S01]  /*00d0*/  LDG.E R3, desc[UR6][R10.64] ;  /* 0x000000060a037981 */ /* 0x000ea2000c1e1900 */
[----:B-1----:R-:W-:-:S05]  /*00e0*/  IMAD.WIDE R12, R7, 0x4, R12 ;  /* 0x00000004070c7825 */ /* 0x002fca00078e020c */
[----:B------:R-:W3:Y:S01]  /*00f0*/  LDG.E R0, desc[UR6][R12.64] ;  /* 0x000000060c007981 */ /* 0x000ee2000c1e1900 */
[----:B------:R-:W-:Y:S02]  /*0100*/  HFMA2 R7, -RZ, RZ, 1.5673828125, 45504 ;  /* 0x3e45798eff077431 */ /* 0x000fe400000001ff */
[----:B------:R-:W-:Y:S01]  /*0110*/  IMAD.MOV.U32 R6, RZ, RZ, -0x1dcf73c6 ;  /* 0xe2308c3aff067424 */ /* 0x000fe200078e00ff */
[----:B------:R-:W-:Y:S01]  /*0120*/  BSSY.RECONVERGENT B1, `(.L_x_2) ;  /* 0x0000033000017945 */ /* 0x000fe20003800200 */
[----:B------:R-:W-:Y:S01]  /*0130*/  IMAD.MOV.U32 R2, RZ, RZ, RZ ;  /* 0x000000ffff027224 */ /* 0x000fe200078e00ff */
[----:B--2---:R-:W0:Y:S01]  /*0140*/  F2F.F64.F32 R14, R3 ;  /* 0x00000003000e7310 */ /* 0x004e220000201800 */
[----:B---3--:R-:W-:-:S04]  /*0150*/  FADD R4, R3, R0 ;  /* 0x0000000003047221 */ /* 0x008fc80000000000 */
[----:B------:R-:W-:Y:S01]  /*0160*/  FMUL R4, R4, 0.5 ;  /* 0x3f00000004047820 */ /* 0x000fe20000400000 */
[----:B0-----:R-:W-:-:S14]  /*0170*/  DSETP.GT.AND P0, PT, R14, R6, PT ;  /* 0x000000060e00722a */ /* 0x001fdc0003f04000 */
[----:B------:R-:W-:Y:S05]  /*0180*/  @!P0 BRA `(.L_x_3) ;  /* 0x0000000000b08947 */ /* 0x000fea0003800000 */
[----:B------:R-:W0:Y:S01]  /*0190*/  MUFU.RCP R9, R4 ;  /* 0x0000000400097308 */ /* 0x000e220000001000 */
[----:B------:R-:W-:Y:S07]  /*01a0*/  BSSY.RECONVERGENT B2, `(.L_x_4) ;  /* 0x000000c000027945 */ /* 0x000fee0003800200 */
[----:B------:R-:W1:Y:S01]  /*01b0*/  FCHK P0, R3, R4 ;  /* 0x0000000403007302 */ /* 0x000e620000000000 */
[----:B0-----:R-:W-:-:S04]  /*01c0*/  FFMA R2, -R4, R9, 1 ;  /* 0x3f80000004027423 */ /* 0x001fc80000000109 */
[----:B------:R-:W-:Y:S01]  /*01d0*/  FFMA R10, R9, R2, R9 ;  /* 0x00000002090a7223 */ /* 0x000fe20000000009 */
[----:B------:R-:W-:-:S03]  /*01e0*/  FMUL R2, R3, 0.5 ;  /* 0x3f00000003027820 */ /* 0x000fc60000400000 */
[----:B------:R-:W-:-:S04]  /*01f0*/  FFMA R9, R3, R10, RZ ;  /* 0x0000000a03097223 */ /* 0x000fc800000000ff */
[----:B------:R-:W-:-:S04]  /*0200*/  FFMA R11, -R4, R9, R3 ;  /* 0x00000009040b7223 */ /* 0x000fc80000000103 */
[----:B------:R-:W-:Y:S01]  /*0210*/  FFMA R9, R10, R11, R9 ;  /* 0x0000000b0a097223 */ /* 0x000fe20000000009 */
[----:B-1----:R-:W-:Y:S06]  /*0220*/  @!P0 BRA `(.L_x_5) ;  /* 0x00000000000c8947 */ /* 0x002fec0003800000 */
[----:B------:R-:W-:-:S07]  /*0230*/  MOV R10, 0x250 ;  /* 0x00000250000a7802 */ /* 0x000fce0000000f00 */
[----:B------:R-:W-:Y:S05]  /*0240*/  CALL.REL.NOINC `($__internal_0_$__cuda_sm3x_div_rn_noftz_f32_slowpath) ;  /* 0x0000000400bc7944 */ /* 0x000fea0003c00000 */
[----:B------:R-:W-:-:S07]  /*0250*/  IMAD.MOV.U32 R9, RZ, RZ, R3 ;  /* 0x000000ffff097224 */ /* 0x000fce00078e0003 */
.L_x_5:
[----:B------:R-:W-:Y:S05]  /*0260*/  BSYNC.RECONVERGENT B2 ;  /* 0x0000000000027941 */ /* 0x000fea0003800200 */
.L_x_4:
[----:B------:R-:W0:Y:S01]  /*0270*/  F2F.F64.F32 R10, R9 ;  /* 0x00000009000a7310 */ /* 0x000e220000201800 */
[----:B------:R-:W-:Y:S01]  /*0280*/  IMAD.MOV.U32 R14, RZ, RZ, 0x3e055027 ;  /* 0x3e055027ff0e7424 */ /* 0x000fe200078e00ff */
[----:B0-----:R-:W-:-:S06]  /*0290*/  DADD R10, R10, R6 ;  /* 0x000000000a0a7229 */ /* 0x001fcc0000000006 */
[----:B------:R0:W1:Y:S02]  /*02a0*/  F2F.F32.F64 R3, R10 ;  /* 0x0000000a00037310 */ /* 0x0000640000301000 */
[----:B0-----:R-:W-:Y:S02]  /*02b0*/  MOV R10, 0x7f800000 ;  /* 0x7f800000000a7802 */ /* 0x001fe40000000f00 */
[----:B-1----:R-:W-:-:S04]  /*02c0*/  FSETP.GEU.AND P0, PT, R3, 1.175494350822287508e-38, PT ;  /* 0x008000000300780b */ /* 0x002fc80003f0e000 */
[----:B------:R-:W-:-:S09]  /*02d0*/  FSEL R9, RZ, -23, P0 ;  /* 0xc1b80000ff097808 */ /* 0x000fd20000000000 */
[----:B------:R-:W-:-:S05]  /*02e0*/  @!P0 FMUL R3, R3, 8388608 ;  /* 0x4b00000003038820 */ /* 0x000fca0000400000 */
[C---:B------:R-:W-:Y:S02]  /*02f0*/  IADD3 R12, PT, PT, R3.reuse, -0x3f2aaaab, RZ ;  /* 0xc0d55555030c7810 */ /* 0x040fe40007ffe0ff */
[----:B------:R-:W-:Y:S02]  /*0300*/  ISETP.GT.U32.AND P0, PT, R3, 0x7f7fffff, PT ;  /* 0x7f7fffff0300780c */ /* 0x000fe40003f04070 */
[----:B------:R-:W-:-:S05]  /*0310*/  LOP3.LUT R12, R12, 0xff800000, RZ, 0xc0, !PT ;  /* 0xff8000000c0c7812 */ /* 0x000fca00078ec0ff */
[----:B------:R-:W-:Y:S01]  /*0320*/  IMAD.IADD R13, R3, 0x1, -R12 ;  /* 0x00000001030d7824 */ /* 0x000fe200078e0a0c */
[----:B------:R-:W-:-:S03]  /*0330*/  I2FP.F32.S32 R12, R12 ;  /* 0x0000000c000c7245 */ /* 0x000fc60000201400 */
[----:B------:R-:W-:Y:S02]  /*0340*/  FADD R13, R13, -1 ;  /* 0xbf8000000d0d7421 */ /* 0x000fe40000000000 */
[----:B------:R-:W-:Y:S02]  /*0350*/  FFMA R9, R12, 1.1920928955078125e-07, R9 ;  /* 0x340000000c097823 */ /* 0x000fe40000000009 */
[----:B------:R-:W-:-:S04]  /*0360*/  FFMA R14, R13, -R14, 0.14084610342979431152 ;  /* 0x3e1039f60d0e7423 */ /* 0x000fc8000000080e */
[----:B------:R-:W-:-:S04]  /*0370*/  FFMA R14, R13, R14, -0.12148627638816833496 ;  /* 0xbdf8cdcc0d0e7423 */ /* 0x000fc8000000000e */
[----:B------:R-:W-:-:S04]  /*0380*/  FFMA R14, R13, R14, 0.13980610668659210205 ;  /* 0x3e0f29550d0e7423 */ /* 0x000fc8000000000e */
[----:B------:R-:W-:-:S04]  /*0390*/  FFMA R14, R13, R14, -0.16684235632419586182 ;  /* 0xbe2ad8b90d0e7423 */ /* 0x000fc8000000000e */
[----:B------:R-:W-:-:S04]  /*03a0*/  FFMA R14, R13, R14, 0.20012299716472625732 ;  /* 0x3e4ced0b0d0e7423 */ /* 0x000fc8000000000e */
[----:B------:R-:W-:-:S04]  /*03b0*/  FFMA R14, R13, R14, -0.24999669194221496582 ;  /* 0xbe7fff220d0e7423 */ /* 0x000fc8000000000e */
[----:B------:R-:W-:-:S04]  /*03c0*/  FFMA R14, R13, R14, 0.33333182334899902344 ;  /* 0x3eaaaa780d0e7423 */ /* 0x000fc8000000000e */
[----:B------:R-:W-:-:S04]  /*03d0*/  FFMA R14, R13, R14, -0.5 ;  /* 0xbf0000000d0e7423 */ /* 0x000fc8000000000e */
[----:B------:R-:W-:-:S04]  /*03e0*/  FMUL R14, R13, R14 ;  /* 0x0000000e0d0e7220 */ /* 0x000fc80000400000 */
[----:B------:R-:W-:-:S04]  /*03f0*/  FFMA R14, R13, R14, R13 ;  /* 0x0000000e0d0e7223 */ /* 0x000fc8000000000d */
[----:B------:R-:W-:Y:S01]  /*0400*/  FFMA R9, R9, 0.69314718246459960938, R14 ;  /* 0x3f31721809097823 */ /* 0x000fe2000000000e */
[C---:B------:R-:W-:Y:S01]  /*0410*/  @P0 FFMA R9, R3.reuse, R10, +INF ;  /* 0x7f80000003090423 */ /* 0x040fe2000000000a */
[----:B------:R-:W-:-:S04]  /*0420*/  FSETP.NEU.AND P0, PT, R3, RZ, PT ;  /* 0x000000ff0300720b */ /* 0x000fc80003f0d000 */
[----:B------:R-:W-:-:S05]  /*0430*/  FSEL R9, R9, -INF , P0 ;  /* 0xff80000009097808 */ /* 0x000fca0000000000 */
[----:B------:R-:W-:-:S07]  /*0440*/  FFMA R2, R2, R9, RZ ;  /* 0x0000000902027223 */ /* 0x000fce00000000ff */
.L_x_3:
[----:B------:R-:W-:Y:S05]  /*0450*/  BSYNC.RECONVERGENT B1 ;  /* 0x0000000000017941 */ /* 0x000fea0003800200 */
.L_x_2:
[----:B------:R-:W0:Y:S02]  /*0460*/  F2F.F64.F32 R10, R0 ;  /* 0x00000000000a7310 */ /* 0x000e240000201800 */
[----:B0-----:R-:W-:-:S14]  /*0470*/  DSETP.GT.AND P0, PT, R10, R6, PT ;  /* 0x000000060a00722a */ /* 0x001fdc0003f04000 */
[----:B------:R-:W-:Y:S05]  /*0480*/  @!P0 BRA `(.L_x_1) ;  /* 0x0000000000b88947 */ /* 0x000fea0003800000 */
[----:B------:R-:W0:Y:S01]  /*0490*/  MUFU.RCP R3, R4 ;  /* 0x0000000400037308 */ /* 0x000e220000001000 */
[----:B------:R-:W-:Y:S01]  /*04a0*/  BSSY.RECONVERGENT B1, `(.L_x_6) ;  /* 0x000000c000017945 */ /* 0x000fe20003800200 */
[----:B------:R-:W-:-:S06]  /*04b0*/  FMUL R7, R0, 0.5 ;  /* 0x3f00000000077820 */ /* 0x000fcc0000400000 */
[----:B------:R-:W1:Y:S01]  /*04c0*/  FCHK P0, R0, R4 ;  /* 0x0000000400007302 */ /* 0x000e620000000000 */
[----:B0-----:R-:W-:-:S04]  /*04d0*/  FFMA R6, -R4, R3, 1 ;  /* 0x3f80000004067423 */ /* 0x001fc80000000103 */
[----:B------:R-:W-:-:S04]  /*04e0*/  FFMA R10, R3, R6, R3 ;  /* 0x00000006030a7223 */ /* 0x000fc80000000003 */
[----:B------:R-:W-:-:S04]  /*04f0*/  FFMA R3, R0, R10, RZ ;  /* 0x0000000a00037223 */ /* 0x000fc800000000ff */
[----:B------:R-:W-:-:S04]  /*0500*/  FFMA R6, -R4, R3, R0 ;  /* 0x0000000304067223 */ /* 0x000fc80000000100 */
[----:B------:R-:W-:Y:S01]  /*0510*/  FFMA R3, R10, R6, R3 ;  /* 0x000000060a037223 */ /* 0x000fe20000000003 */
[----:B-1----:R-:W-:Y:S06]  /*0520*/  @!P0 BRA `(.L_x_7) ;  /* 0x00000000000c8947 */ /* 0x002fec0003800000 */
[----:B------:R-:W-:Y:S01]  /*0530*/  IMAD.MOV.U32 R3, RZ, RZ, R0 ;  /* 0x000000ffff037224 */ /* 0x000fe200078e0000 */
[----:B------:R-:W-:-:S07]  /*0540*/  MOV R10, 0x560 ;  /* 0x00000560000a7802 */ /* 0x000fce0000000f00 */
[----:B------:R-:W-:Y:S05]  /*0550*/  CALL.REL.NOINC `($__internal_0_$__cuda_sm3x_div_rn_noftz_f32_slowpath) ;  /* 0x0000000000f87944 */ /* 0x000fea0003c00000 */
.L_x_7:
[----:B------:R-:W-:Y:S05]  /*0560*/  BSYNC.RECONVERGENT B1 ;  /* 0x0000000000017941 */ /* 0x000fea0003800200 */
.L_x_6:
[----:B------:R-:W0:Y:S01]  /*0570*/  F2F.F64.F32 R10, R3 ;  /* 0x00000003000a7310 */ /* 0x000e220000201800 */
[----:B------:R-:W-:Y:S01]  /*0580*/  UMOV UR4, 0xe2308c3a ;  /* 0xe2308c3a00047882 */ /* 0x000fe20000000000 */
[----:B------:R-:W-:Y:S01]  /*0590*/  UMOV UR5, 0x3e45798e ;  /* 0x3e45798e00057882 */ /* 0x000fe20000000000 */
[----:B------:R-:W-:Y:S01]  /*05a0*/  MOV R13, 0x3e055027 ;  /* 0x3e055027000d7802 */ /* 0x000fe20000000f00 */
[----:B0-----:R-:W-:-:S06]  /*05b0*/  DADD R10, R10, UR4 ;  /* 0x000000040a0a7e29 */ /* 0x001fcc0008000000 */
[----:B------:R-:W0:Y:S02]  /*05c0*/  F2F.F32.F64 R0, R10 ;  /* 0x0000000a00007310 */ /* 0x000e240000301000 */
[----:B0-----:R-:W-:-:S13]  /*05d0*/  FSETP.GEU.AND P0, PT, R0, 1.175494350822287508e-38, PT ;  /* 0x008000000000780b */ /* 0x001fda0003f0e000 */
[----:B------:R-:W-:-:S05]  /*05e0*/  @!P0 FMUL R0, R0, 8388608 ;  /* 0x4b00000000008820 */ /* 0x000fca0000400000 */
[----:B------:R-:W-:-:S04]  /*05f0*/  IADD3 R4, PT, PT, R0, -0x3f2aaaab, RZ ;  /* 0xc0d5555500047810 */ /* 0x000fc80007ffe0ff */
[----:B------:R-:W-:-:S05]  /*0600*/  LOP3.LUT R9, R4, 0xff800000, RZ, 0xc0, !PT ;  /* 0xff80000004097812 */ /* 0x000fca00078ec0ff */
[----:B------:R-:W-:-:S04]  /*0610*/  IMAD.IADD R4, R0, 0x1, -R9 ;  /* 0x0000000100047824 */ /* 0x000fc800078e0a09 */
[----:B------:R-:W-:Y:S01]  /*0620*/  FADD R6, R4, -1 ;  /* 0xbf80000004067421 */ /* 0x000fe20000000000 */
[----:B------:R-:W-:Y:S01]  /*0630*/  I2FP.F32.S32 R4, R9 ;  /* 0x0000000900047245 */ /* 0x000fe20000201400 */
[----:B------:R-:W-:Y:S02]  /*0640*/  IMAD.MOV.U32 R9, RZ, RZ, 0x7f800000 ;  /* 0x7f800000ff097424 */ /* 0x000fe400078e00ff */
[----:B------:R-:W-:-:S04]  /*0650*/  FFMA R3, R6, -R13, 0.14084610342979431152 ;  /* 0x3e1039f606037423 */ /* 0x000fc8000000080d */
[----:B------:R-:W-:-:S04]  /*0660*/  FFMA R3, R6, R3, -0.12148627638816833496 ;  /* 0xbdf8cdcc06037423 */ /* 0x000fc80000000003 */
[----:B------:R-:W-:-:S04]  /*0670*/  FFMA R3, R6, R3, 0.13980610668659210205 ;  /* 0x3e0f295506037423 */ /* 0x000fc80000000003 */
[----:B------:R-:W-:-:S04]  /*0680*/  FFMA R3, R6, R3, -0.16684235632419586182 ;  /* 0xbe2ad8b906037423 */ /* 0x000fc80000000003 */
[----:B------:R-:W-:-:S04]  /*0690*/  FFMA R3, R6, R3, 0.20012299716472625732 ;  /* 0x3e4ced0b06037423 */ /* 0x000fc80000000003 */
[----:B------:R-:W-:-:S04]  /*06a0*/  FFMA R3, R6, R3, -0.24999669194221496582 ;  /* 0xbe7fff2206037423 */ /* 0x000fc80000000003 */
[----:B------:R-:W-:-:S04]  /*06b0*/  FFMA R3, R6, R3, 0.33333182334899902344 ;  /* 0x3eaaaa7806037423 */ /* 0x000fc80000000003 */
[----:B------:R-:W-:Y:S01]  /*06c0*/  FFMA R11, R6, R3, -0.5 ;  /* 0xbf000000060b7423 */ /* 0x000fe20000000003 */
[----:B------:R-:W-:Y:S02]  /*06d0*/  FSEL R3, RZ, -23, P0 ;  /* 0xc1b80000ff037808 */ /* 0x000fe40000000000 */
[----:B------:R-:W-:Y:S01]  /*06e0*/  ISETP.GT.U32.AND P0, PT, R0, 0x7f7fffff, PT ;  /* 0x7f7fffff0000780c */ /* 0x000fe20003f04070 */
[----:B------:R-:W-:Y:S02]  /*06f0*/  FMUL R11, R6, R11 ;  /* 0x0000000b060b7220 */ /* 0x000fe40000400000 */
[----:B------:R-:W-:Y:S02]  /*0700*/  FFMA R3, R4, 1.1920928955078125e-07, R3 ;  /* 0x3400000004037823 */ /* 0x000fe40000000003 */
[----:B------:R-:W-:-:S04]  /*0710*/  FFMA R6, R6, R11, R6 ;  /* 0x0000000b06067223 */ /* 0x000fc80000000006 */
[----:B------:R-:W-:-:S04]  /*0720*/  FFMA R3, R3, 0.69314718246459960938, R6 ;  /* 0x3f31721803037823 */ /* 0x000fc80000000006 */
[C---:B------:R-:W-:Y:S01]  /*0730*/  @P0 FFMA R3, R0.reuse, R9, +INF ;  /* 0x7f80000000030423 */ /* 0x040fe20000000009 */
[----:B------:R-:W-:-:S04]  /*0740*/  FSETP.NEU.AND P0, PT, R0, RZ, PT ;  /* 0x000000ff0000720b */ /* 0x000fc80003f0d000 */
[----:B------:R-:W-:-:S05]  /*0750*/  FSEL R3, R3, -INF , P0 ;  /* 0xff80000003037808 */ /* 0x000fca0000000000 */
[----:B------:R-:W-:-:S07]  /*0760*/  FFMA R2, R7, R3, R2 ;  /* 0x0000000307027223 */ /* 0x000fce0000000002 */
.L_x_1:
[----:B------:R-:W-:Y:S05]  /*0770*/  BSYNC.RECONVERGENT B0 ;  /* 0x0000000000007941 */ /* 0x000fea0003800200 */
.L_x_0:
[----:B------:R-:W0:Y:S01]  /*0780*/  S2UR UR5, SR_CgaCtaId ;  /* 0x00000000000579c3 */ /* 0x000e220000008800 */
[----:B------:R-:W-:Y:S01]  /*0790*/  UMOV UR4, 0x400 ;  /* 0x0000040000047882 */ /* 0x000fe20000000000 */
[----:B------:R-:W-:Y:S02]  /*07a0*/  ISETP.GE.U32.AND P1, PT, R8, 0x2, PT ;  /* 0x000000020800780c */ /* 0x000fe40003f26070 */
[----:B------:R-:W-:Y:S01]  /*07b0*/  ISETP.NE.AND P0, PT, R5, RZ, PT ;  /* 0x000000ff0500720c */ /* 0x000fe20003f05270 */
[----:B0-----:R-:W-:-:S06]  /*07c0*/  ULEA UR4, UR5, UR4, 0x18 ;  /* 0x0000000405047291 */ /* 0x001fcc000f8ec0ff */
[----:B------:R-:W-:-:S05]  /*07d0*/  LEA R3, R5, UR4, 0x2 ;  /* 0x0000000405037c11 */ /* 0x000fca000f8e10ff */
[----:B------:R0:W-:Y:S01]  /*07e0*/  STS [R3], R2 ;  /* 0x0000000203007388 */ /* 0x0001e20000000800 */
[----:B------:R-:W-:Y:S06]  /*07f0*/  BAR.SYNC.DEFER_BLOCKING 0x0 ;  /* 0x0000000000007b1d */ /* 0x000fec0000010000 */
[----:B------:R-:W-:Y:S05]  /*0800*/  @!P1 BRA `(.L_x_8) ;  /* 0x00000000002c9947 */ /* 0x000fea0003800000 */
.L_x_9:
[----:B------:R-:W-:-:S04]  /*0810*/  SHF.R.U32.HI R4, RZ, 0x1, R8 ;  /* 0x00000001ff047819 */ /* 0x000fc80000011608 */
[----:B------:R-:W-:-:S13]  /*0820*/  ISETP.GE.U32.AND P1, PT, R5, R4, PT ;  /* 0x000000040500720c */ /* 0x000fda0003f26070 */
[----:B------:R-:W-:Y:S01]  /*0830*/  @!P1 LEA R0, R4, R3, 0x2 ;  /* 0x0000000304009211 */ /* 0x000fe200078e10ff */
[----:B------:R-:W-:Y:S05]  /*0840*/  @!P1 LDS R7, [R3] ;  /* 0x0000000003079984 */ /* 0x000fea0000000800 */
[----:B------:R-:W0:Y:S02]  /*0850*/  @!P1 LDS R0, [R0] ;  /* 0x0000000000009984 */ /* 0x000e240000000800 */
[----:B0-----:R-:W-:-:S05]  /*0860*/  @!P1 FADD R2, R0, R7 ;  /* 0x0000000700029221 */ /* 0x001fca0000000000 */
[----:B------:R1:W-:Y:S01]  /*0870*/  @!P1 STS [R3], R2 ;  /* 0x0000000203009388 */ /* 0x0003e20000000800 */
[----:B------:R-:W-:Y:S01]  /*0880*/  BAR.SYNC.DEFER_BLOCKING 0x0 ;  /* 0x0000000000007b1d */ /* 0x000fe20000010000 */
[----:B------:R-:W-:Y:S01]  /*0890*/  ISETP.GT.U32.AND P1, PT, R8, 0x3, PT ;  /* 0x000000030800780c */ /* 0x000fe20003f24070 */
[----:B------:R-:W-:-:S12]  /*08a0*/  IMAD.MOV.U32 R8, RZ, RZ, R4 ;  /* 0x000000ffff087224 */ /* 0x000fd800078e0004 */
[----:B-1----:R-:W-:Y:S05]  /*08b0*/  @P1 BRA `(.L_x_9) ;  /* 0xfffffffc00d41947 */ /* 0x002fea000383ffff */
.L_x_8:
[----:B------:R-:W-:Y:S05]  /*08c0*/  @P0 EXIT ;  /* 0x000000000000094d */ /* 0x000fea0003800000 */
[----:B------:R-:W1:Y:S01]  /*08d0*/  S2UR UR5, SR_CgaCtaId ;  /* 0x00000000000579c3 */ /* 0x000e620000008800 */
[----:B------:R-:W-:-:S07]  /*08e0*/  UMOV UR4, 0x400 ;  /* 0x0000040000047882 */ /* 0x000fce0000000000 */
[----:B0-----:R-:W0:Y:S01]  /*08f0*/  LDC.64 R2, c[0x0][0x390] ;  /* 0x0000e400ff027b82 */ /* 0x001e220000000a00 */
[----:B-1----:R-:W-:-:S09]  /*0900*/  ULEA UR4, UR5, UR4, 0x18 ;  /* 0x0000000405047291 */ /* 0x002fd2000f8ec0ff */
[----:B------:R-:W0:Y:S04]  /*0910*/  LDS R5, [UR4] ;  /* 0x00000004ff057984 */ /* 0x000e280008000800 */
[----:B0-----:R-:W-:Y:S01]  /*0920*/  REDG.E.ADD.F32.FTZ.RN.STRONG.GPU desc[UR6][R2.64], R5 ;  /* 0x00000005020079a6 */ /* 0x001fe2000c12f306 */
[----:B------:R-:W-:Y:S05]  /*0930*/  EXIT ;  /* 0x000000000000794d */ /* 0x000fea0003800000 */
        .weak           $__internal_0_$__cuda_sm3x_div_rn_noftz_f32_slowpath
        .type           $__internal_0_$__cuda_sm3x_div_rn_noftz_f32_slowpath,@function
        .size           $__internal_0_$__cuda_sm3x_div_rn_noftz_f32_slowpath,(.L_x_22 - $__internal_0_$__cuda_sm3x_div_rn_noftz_f32_slowpath)
$__internal_0_$__cuda_sm3x_div_rn_noftz_f32_slowpath:
[----:B------:R-:W-:Y:S01]  /*0940*/  SHF.R.U32.HI R11, RZ, 0x17, R4 ;  /* 0x00000017ff0b7819 */ /* 0x000fe20000011604 */
[----:B------:R-:W-:Y:S01]  /*0950*/  BSSY.RECONVERGENT B3, `(.L_x_10) ;  /* 0x0000063000037945 */ /* 0x000fe20003800200 */
[----:B------:R-:W-:Y:S02]  /*0960*/  SHF.R.U32.HI R9, RZ, 0x17, R3 ;  /* 0x00000017ff097819 */ /* 0x000fe40000011603 */
[----:B------:R-:W-:Y:S02]  /*0970*/  LOP3.LUT R11, R11, 0xff, RZ, 0xc0, !PT ;  /* 0x000000ff0b0b7812 */ /* 0x000fe400078ec0ff */
[----:B------:R-:W-:Y:S02]  /*0980*/  LOP3.LUT R14, R9, 0xff, RZ, 0xc0, !PT ;  /* 0x000000ff090e7812 */ /* 0x000fe400078ec0ff */
[----:B------:R-:W-:Y:S02]  /*0990*/  IADD3 R15, PT, PT, R11, -0x1, RZ ;  /* 0xffffffff0b0f7810 */ /* 0x000fe40007ffe0ff */
[----:B------:R-:W-:Y:S01]  /*09a0*/  MOV R12, R4 ;  /* 0x00000004000c7202 */ /* 0x000fe20000000f00 */
[----:B------:R-:W-:Y:S01]  /*09b0*/  VIADD R13, R14, 0xffffffff ;  /* 0xffffffff0e0d7836 */ /* 0x000fe20000000000 */
[----:B------:R-:W-:-:S04]  /*09c0*/  ISETP.GT.U32.AND P0, PT, R15, 0xfd, PT ;  /* 0x000000fd0f00780c */ /* 0x000fc80003f04070 */
[----:B------:R-:W-:-:S13]  /*09d0*/  ISETP.GT.U32.OR P0, PT, R13, 0xfd, P0 ;  /* 0x000000fd0d00780c */ /* 0x000fda0000704470 */
[----:B------:R-:W-:Y:S01]  /*09e0*/  @!P0 IMAD.MOV.U32 R9, RZ, RZ, RZ ;  /* 0x000000ffff098224 */ /* 0x000fe200078e00ff */
[----:B------:R-:W-:Y:S06]  /*09f0*/  @!P0 BRA `(.L_x_11) ;  /* 0x00000000005c8947 */ /* 0x000fec0003800000 */
[----:B------:R-:W-:Y:S02]  /*0a00*/  FSETP.GTU.FTZ.AND P0, PT, |R3|, +INF , PT ;  /* 0x7f8000000300780b */ /* 0x000fe40003f1c200 */
[----:B------:R-:W-:-:S04]  /*0a10*/  FSETP.GTU.FTZ.AND P1, PT, |R4|, +INF , PT ;  /* 0x7f8000000400780b */ /* 0x000fc80003f3c200 */
[----:B------:R-:W-:-:S13]  /*0a20*/  PLOP3.LUT P0, PT, P0, P1, PT, 0xf8, 0x8f ;  /* 0x00000000008f781c */ /* 0x000fda0000703f70 */
[----:B------:R-:W-:Y:S05]  /*0a30*/  @P0 BRA `(.L_x_12) ;  /* 0x00000004004c0947 */ /* 0x000fea0003800000 */
[----:B------:R-:W-:-:S13]  /*0a40*/  LOP3.LUT P0, RZ, R12, 0x7fffffff, R3, 0xc8, !PT ;  /* 0x7fffffff0cff7812 */ /* 0x000fda000780c803 */
[----:B------:R-:W-:Y:S05]  /*0a50*/  @!P0 BRA `(.L_x_13) ;  /* 0x00000004003c8947 */ /* 0x000fea0003800000 */
[C---:B------:R-:W-:Y:S02]  /*0a60*/  FSETP.NEU.FTZ.AND P2, PT, |R3|.reuse, +INF , PT ;  /* 0x7f8000000300780b */ /* 0x040fe40003f5d200 */
[----:B------:R-:W-:Y:S02]  /*0a70*/  FSETP.NEU.FTZ.AND P1, PT, |R4|, +INF , PT ;  /* 0x7f8000000400780b */ /* 0x000fe40003f3d200 */
[----:B------:R-:W-:-:S11]  /*0a80*/  FSETP.NEU.FTZ.AND P0, PT, |R3|, +INF , PT ;  /* 0x7f8000000300780b */ /* 0x000fd60003f1d200 */
[----:B------:R-:W-:Y:S05]  /*0a90*/  @!P1 BRA !P2, `(.L_x_13) ;  /* 0x00000004002c9947 */ /* 0x000fea0005000000 */
[----:B------:R-:W-:-:S04]  /*0aa0*/  LOP3.LUT P2, RZ, R3, 0x7fffffff, RZ, 0xc0, !PT ;  /* 0x7fffffff03ff7812 */ /* 0x000fc8000784c0ff */
[----:B------:R-:W-:-:S13]  /*0ab0*/  PLOP3.LUT P1, PT, P1, P2, PT, 0x2f, 0xf2 ;  /* 0x0000000000f2781c */ /* 0x000fda0000f24577 */
[----:B------:R-:W-:Y:S05]  /*0ac0*/  @P1 BRA `(.L_x_14) ;  /* 0x0000000400181947 */ /* 0x000fea0003800000 */
[----:B------:R-:W-:-:S04]  /*0ad0*/  LOP3.LUT P1, RZ, R12, 0x7fffffff, RZ, 0xc0, !PT ;  /* 0x7fffffff0cff7812 */ /* 0x000fc8000782c0ff */
[----:B------:R-:W-:-:S13]  /*0ae0*/  PLOP3.LUT P0, PT, P0, P1, PT, 0x2f, 0xf2 ;  /* 0x0000000000f2781c */ /* 0x000fda0000702577 */
[----:B------:R-:W-:Y:S05]  /*0af0*/  @P0 BRA `(.L_x_15) ;  /* 0x0000000400000947 */ /* 0x000fea0003800000 */
[----:B------:R-:W-:Y:S02]  /*0b00*/  ISETP.GE.AND P0, PT, R13, RZ, PT ;  /* 0x000000ff0d00720c */ /* 0x000fe40003f06270 */
[----:B------:R-:W-:-:S11]  /*0b10*/  ISETP.GE.AND P1, PT, R15, RZ, PT ;  /* 0x000000ff0f00720c */ /* 0x000fd60003f26270 */
[----:B------:R-:W-:Y:S01]  /*0b20*/  @P0 MOV R9, RZ ;  /* 0x000000ff00090202 */ /* 0x000fe20000000f00 */
[----:B------:R-:W-:Y:S02]  /*0b30*/  @!P0 IMAD.MOV.U32 R9, RZ, RZ, -0x40 ;  /* 0xffffffc0ff098424 */ /* 0x000fe400078e00ff */
[----:B------:R-:W-:Y:S01]  /*0b40*/  @!P0 FFMA R3, R3, 1.84467440737095516160e+19, RZ ;  /* 0x5f80000003038823 */ /* 0x000fe200000000ff */
[----:B------:R-:W-:Y:S02]  /*0b50*/  @!P1 FFMA R12, R4, 1.84467440737095516160e+19, RZ ;  /* 0x5f800000040c9823 */ /* 0x000fe400000000ff */
[----:B------:R-:W-:-:S07]  /*0b60*/  @!P1 IADD3 R9, PT, PT, R9, 0x40, RZ ;  /* 0x0000004009099810 */ /* 0x000fce0007ffe0ff */
.L_x_11:
[----:B------:R-:W-:Y:S01]  /*0b70*/  LEA R13, R11, 0xc0800000, 0x17 ;  /* 0xc08000000b0d7811 */ /* 0x000fe200078eb8ff */
[----:B------:R-:W-:Y:S01]  /*0b80*/  BSSY.RECONVERGENT B4, `(.L_x_16) ;  /* 0x0000036000047945 */ /* 0x000fe20003800200 */
[----:B------:R-:W-:-:S03]  /*0b90*/  IADD3 R14, PT, PT, R14, -0x7f, RZ ;  /* 0xffffff810e0e7810 */ /* 0x000fc60007ffe0ff */
[----:B------:R-:W-:Y:S02]  /*0ba0*/  IMAD.IADD R13, R12, 0x1, -R13 ;  /* 0x000000010c0d7824 */ /* 0x000fe400078e0a0d */
[C---:B------:R-:W-:Y:S01]  /*0bb0*/  IMAD R3, R14.reuse, -0x800000, R3 ;  /* 0xff8000000e037824 */ /* 0x040fe200078e0203 */
[----:B------:R-:W-:Y:S01]  /*0bc0*/  IADD3 R14, PT, PT, R14, 0x7f, -R11 ;  /* 0x0000007f0e0e7810 */ /* 0x000fe20007ffe80b */
[----:B------:R-:W0:Y:S01]  /*0bd0*/  MUFU.RCP R12, R13 ;  /* 0x0000000d000c7308 */ /* 0x000e220000001000 */
[----:B------:R-:W-:-:S03]  /*0be0*/  FADD.FTZ R16, -R13, -RZ ;  /* 0x800000ff0d107221 */ /* 0x000fc60000010100 */
[----:B------:R-:W-:Y:S02]  /*0bf0*/  IMAD.IADD R14, R14, 0x1, R9 ;  /* 0x000000010e0e7824 */ /* 0x000fe400078e0209 */
[----:B0-----:R-:W-:-:S04]  /*0c00*/  FFMA R15, R12, R16, 1 ;  /* 0x3f8000000c0f7423 */ /* 0x001fc80000000010 */
[----:B------:R-:W-:-:S04]  /*0c10*/  FFMA R12, R12, R15, R12 ;  /* 0x0000000f0c0c7223 */ /* 0x000fc8000000000c */
[----:B------:R-:W-:-:S04]  /*0c20*/  FFMA R15, R3, R12, RZ ;  /* 0x0000000c030f7223 */ /* 0x000fc800000000ff */
[----:B------:R-:W-:-:S04]  /*0c30*/  FFMA R17, R16, R15, R3 ;  /* 0x0000000f10117223 */ /* 0x000fc80000000003 */
[----:B------:R-:W-:-:S04]  /*0c40*/  FFMA R17, R12, R17, R15 ;  /* 0x000000110c117223 */ /* 0x000fc8000000000f */
[----:B------:R-:W-:-:S04]  /*0c50*/  FFMA R16, R16, R17, R3 ;  /* 0x0000001110107223 */ /* 0x000fc80000000003 */
[----:B------:R-:W-:-:S05]  /*0c60*/  FFMA R3, R12, R16, R17 ;  /* 0x000000100c037223 */ /* 0x000fca0000000011 */
[----:B------:R-:W-:-:S04]  /*0c70*/  SHF.R.U32.HI R11, RZ, 0x17, R3 ;  /* 0x00000017ff0b7819 */ /* 0x000fc80000011603 */
[----:B------:R-:W-:-:S04]  /*0c80*/  LOP3.LUT R11, R11, 0xff, RZ, 0xc0, !PT ;  /* 0x000000ff0b0b7812 */ /* 0x000fc800078ec0ff */
[----:B------:R-:W-:-:S05]  /*0c90*/  IADD3 R13, PT, PT, R11, R14, RZ ;  /* 0x0000000e0b0d7210 */ /* 0x000fca0007ffe0ff */
[----:B------:R-:W-:-:S05]  /*0ca0*/  VIADD R9, R13, 0xffffffff ;  /* 0xffffffff0d097836 */ /* 0x000fca0000000000 */
[----:B------:R-:W-:-:S13]  /*0cb0*/  ISETP.GE.U32.AND P0, PT, R9, 0xfe, PT ;  /* 0x000000fe0900780c */ /* 0x000fda0003f06070 */
[----:B------:R-:W-:Y:S05]  /*0cc0*/  @!P0 BRA `(.L_x_17) ;  /* 0x0000000000808947 */ /* 0x000fea0003800000 */
[----:B------:R-:W-:-:S13]  /*0cd0*/  ISETP.GT.AND P0, PT, R13, 0xfe, PT ;  /* 0x000000fe0d00780c */ /* 0x000fda0003f04270 */
[----:B------:R-:W-:Y:S05]  /*0ce0*/  @P0 BRA `(.L_x_18) ;  /* 0x00000000006c0947 */ /* 0x000fea0003800000 */
[----:B------:R-:W-:-:S13]  /*0cf0*/  ISETP.GE.AND P0, PT, R13, 0x1, PT ;  /* 0x000000010d00780c */ /* 0x000fda0003f06270 */
[----:B------:R-:W-:Y:S05]  /*0d00*/  @P0 BRA `(.L_x_19) ;  /* 0x0000000000740947 */ /* 0x000fea0003800000 */
[----:B------:R-:W-:Y:S02]  /*0d10*/  ISETP.GE.AND P0, PT, R13, -0x18, PT ;  /* 0xffffffe80d00780c */ /* 0x000fe40003f06270 */
[----:B------:R-:W-:-:S11]  /*0d20*/  LOP3.LUT R3, R3, 0x80000000, RZ, 0xc0, !PT ;  /* 0x8000000003037812 */ /* 0x000fd600078ec0ff */
[----:B------:R-:W-:Y:S05]  /*0d30*/  @!P0 BRA `(.L_x_19) ;  /* 0x0000000000688947 */ /* 0x000fea0003800000 */
[CCC-:B------:R-:W-:Y:S01]  /*0d40*/  FFMA.RZ R9, R12.reuse, R16.reuse, R17.reuse ;  /* 0x000000100c097223 */ /* 0x1c0fe2000000c011 */
[C---:B------:R-:W-:Y:S02]  /*0d50*/  IADD3 R14, PT, PT, R13.reuse, 0x20, RZ ;  /* 0x000000200d0e7810 */ /* 0x040fe40007ffe0ff */
[----:B------:R-:W-:Y:S02]  /*0d60*/  ISETP.NE.AND P2, PT, R13, RZ, PT ;  /* 0x000000ff0d00720c */ /* 0x000fe40003f45270 */
[----:B------:R-:W-:Y:S01]  /*0d70*/  LOP3.LUT R11, R9, 0x7fffff, RZ, 0xc0, !PT ;  /* 0x007fffff090b7812 */ /* 0x000fe200078ec0ff */
[CCC-:B------:R-:W-:Y:S01]  /*0d80*/  FFMA.RP R9, R12.reuse, R16.reuse, R17.reuse ;  /* 0x000000100c097223 */ /* 0x1c0fe20000008011 */
[----:B------:R-:W-:Y:S01]  /*0d90*/  FFMA.RM R12, R12, R16, R17 ;  /* 0x000000100c0c7223 */ /* 0x000fe20000004011 */
[----:B------:R-:W-:Y:S01]  /*0da0*/  ISETP.NE.AND P1, PT, R13, RZ, PT ;  /* 0x000000ff0d00720c */ /* 0x000fe20003f25270 */
[----:B------:R-:W-:Y:S01]  /*0db0*/  IMAD.MOV R13, RZ, RZ, -R13 ;  /* 0x000000ffff0d7224 */ /* 0x000fe200078e0a0d */
[----:B------:R-:W-:-:S02]  /*0dc0*/  LOP3.LUT R11, R11, 0x800000, RZ, 0xfc, !PT ;  /* 0x008000000b0b7812 */ /* 0x000fc400078efcff */
[----:B------:R-:W-:Y:S02]  /*0dd0*/  FSETP.NEU.FTZ.AND P0, PT, R9, R12, PT ;  /* 0x0000000c0900720b */ /* 0x000fe40003f1d000 */
[----:B------:R-:W-:Y:S02]  /*0de0*/  SHF.L.U32 R14, R11, R14, RZ ;  /* 0x0000000e0b0e7219 */ /* 0x000fe400000006ff */
[----:B------:R-:W-:Y:S02]  /*0df0*/  SEL R12, R13, RZ, P2 ;  /* 0x000000ff0d0c7207 */ /* 0x000fe40001000000 */
[----:B------:R-:W-:Y:S02]  /*0e00*/  ISETP.NE.AND P1, PT, R14, RZ, P1 ;  /* 0x000000ff0e00720c */ /* 0x000fe40000f25270 */
[----:B------:R-:W-:Y:S02]  /*0e10*/  SHF.R.U32.HI R12, RZ, R12, R11 ;  /* 0x0000000cff0c7219 */ /* 0x000fe4000001160b */
[----:B------:R-:W-:-:S02]  /*0e20*/  PLOP3.LUT P0, PT, P0, P1, PT, 0xf8, 0x8f ;  /* 0x00000000008f781c */ /* 0x000fc40000703f70 */
[----:B------:R-:W-:Y:S02]  /*0e30*/  SHF.R.U32.HI R14, RZ, 0x1, R12 ;  /* 0x00000001ff0e7819 */ /* 0x000fe4000001160c */
[----:B------:R-:W-:-:S04]  /*0e40*/  SEL R9, RZ, 0x1, !P0 ;  /* 0x00000001ff097807 */ /* 0x000fc80004000000 */
[----:B------:R-:W-:-:S04]  /*0e50*/  LOP3.LUT R9, R9, 0x1, R14, 0xf8, !PT ;  /* 0x0000000109097812 */ /* 0x000fc800078ef80e */
[----:B------:R-:W-:-:S04]  /*0e60*/  LOP3.LUT R9, R9, R12, RZ, 0xc0, !PT ;  /* 0x0000000c09097212 */ /* 0x000fc800078ec0ff */
[----:B------:R-:W-:-:S04]  /*0e70*/  IADD3 R14, PT, PT, R14, R9, RZ ;  /* 0x000000090e0e7210 */ /* 0x000fc80007ffe0ff */
[----:B------:R-:W-:Y:S01]  /*0e80*/  LOP3.LUT R3, R14, R3, RZ, 0xfc, !PT ;  /* 0x000000030e037212 */ /* 0x000fe200078efcff */
[----:B------:R-:W-:Y:S06]  /*0e90*/  BRA `(.L_x_19) ;  /* 0x0000000000107947 */ /* 0x000fec0003800000 */
.L_x_18:
[----:B------:R-:W-:-:S04]  /*0ea0*/  LOP3.LUT R3, R3, 0x80000000, RZ, 0xc0, !PT ;  /* 0x8000000003037812 */ /* 0x000fc800078ec0ff */
[----:B------:R-:W-:Y:S01]  /*0eb0*/  LOP3.LUT R3, R3, 0x7f800000, RZ, 0xfc, !PT ;  /* 0x7f80000003037812 */ /* 0x000fe200078efcff */
[----:B------:R-:W-:Y:S06]  /*0ec0*/  BRA `(.L_x_19) ;  /* 0x0000000000047947 */ /* 0x000fec0003800000 */
.L_x_17:
[----:B------:R-:W-:-:S07]  /*0ed0*/  IMAD R3, R14, 0x800000, R3 ;  /* 0x008000000e037824 */ /* 0x000fce00078e0203 */
.L_x_19:
[----:B------:R-:W-:Y:S05]  /*0ee0*/  BSYNC.RECONVERGENT B4 ;  /* 0x0000000000047941 */ /* 0x000fea0003800200 */
.L_x_16:
[----:B------:R-:W-:Y:S05]  /*0ef0*/  BRA `(.L_x_20) ;  /* 0x0000000000207947 */ /* 0x000fea0003800000 */
.L_x_15:
[----:B------:R-:W-:-:S04]  /*0f00*/  LOP3.LUT R3, R12, 0x80000000, R3, 0x48, !PT ;  /* 0x800000000c037812 */ /* 0x000fc800078e4803 */
[----:B------:R-:W-:Y:S01]  /*0f10*/  LOP3.LUT R3, R3, 0x7f800000, RZ, 0xfc, !PT ;  /* 0x7f80000003037812 */ /* 0x000fe200078efcff */
[----:B------:R-:W-:Y:S06]  /*0f20*/  BRA `(.L_x_20) ;  /* 0x0000000000147947 */ /* 0x000fec0003800000 */
.L_x_14:
[----:B------:R-:W-:Y:S01]  /*0f30*/  LOP3.LUT R3, R12, 0x80000000, R3, 0x48, !PT ;  /* 0x800000000c037812 */ /* 0x000fe200078e4803 */
[----:B------:R-:W-:Y:S06]  /*0f40*/  BRA `(.L_x_20) ;  /* 0x00000000000c7947 */ /* 0x000fec0003800000 */
.L_x_13:
[----:B------:R-:W0:Y:S01]  /*0f50*/  MUFU.RSQ R3, -QNAN ;  /* 0xffc0000000037908 */ /* 0x000e220000001400 */
[----:B------:R-:W-:Y:S05]  /*0f60*/  BRA `(.L_x_20) ;  /* 0x0000000000047947 */ /* 0x000fea0003800000 */
.L_x_12:
[----:B------:R-:W-:-:S07]  /*0f70*/  FADD.FTZ R3, R3, R4 ;  /* 0x0000000403037221 */ /* 0x000fce0000010000 */
.L_x_20:
[----:B------:R-:W-:Y:S05]  /*0f80*/  BSYNC.RECONVERGENT B3 ;  /* 0x0000000000037941 */ /* 0x000fea0003800200 */
.L_x_10:
[----:B------:R-:W-:-:S04]  /*0f90*/  HFMA2 R11, -RZ, RZ, 0, 0 ;  /* 0x00000000ff0b7431 */ /* 0x000fc800000001ff */
[----:B0-----:R-:W-:Y:S05]  /*0fa0*/  RET.REL.NODEC R10 `(_Z10jsd_kernelPfS_S_) ;  /* 0xfffffff00a147950 */ /* 0x001fea0003c3ffff */
.L_x_21:
[----:B------:R-:W-:-:S00]  /*0fb0*/  BRA `(.L_x_21) ;  /* 0xfffffffc00fc7947 */ /* 0x000fc0000383ffff */
[----:B------:R-:W-:-:S00]  /*0fc0*/  NOP ;  /* 0x0000000000007918 */ /* 0x000fc00000000000 */
        /* <DEDUP_REMOVED lines=11> */
.L_x_22:


//--------------------- .nv.shared._Z10jsd_kernelPfS_S_ --------------------------
	.section	.nv.shared._Z10jsd_kernelPfS_S_,"aw",@nobits
	.sectionflags	@""
	.align	4
.nv.shared._Z10jsd_kernelPfS_S_:
	.zero		2048


//--------------------- .nv.shared.reserved.0     --------------------------
	.section	.nv.shared.reserved.0,"aw",@nobits
	.weak		__nv_reservedSMEM_offset_0_alias
	.size		__nv_reservedSMEM_offset_0_alias, 0, 64
	.other		__nv_reservedSMEM_offset_0_alias,@"STO_CUDA_RESERVED_SHARED STV_DEFAULT"
__nv_reservedSMEM_offset_0_alias:
	.zero		0
	.zero		64


//--------------------- .nv.constant0._Z10jsd_kernelPfS_S_ --------------------------
	.section	.nv.constant0._Z10jsd_kernelPfS_S_,"a",@progbits
	.sectionflags	@""
	.align	4
.nv.constant0._Z10jsd_kernelPfS_S_:
	.zero		920


//--------------------- SYMBOLS --------------------------

	.type		.nv.reservedSmem.offset0,@object
	.size		.nv.reservedSmem.offset0,0x4
	.type		.nv.reservedSmem.cap,@object
	.size		.nv.reservedSmem.cap,0x4
